//
// Generated by NVIDIA NVVM Compiler
//
// Compiler Build ID: CL-36424714
// Cuda compilation tools, release 13.0, V13.0.88
// Based on NVVM 20.0.0
//

.version 9.0
.target sm_100
.address_size 64

	// .globl	_Z7add_vecPiS_i
.extern .func  (.param .b32 func_retval0) vprintf
(
	.param .b64 vprintf_param_0,
	.param .b64 vprintf_param_1
)
;
.extern .shared .align 16 .b8 sdata[];
.global .align 1 .b8 $str[39] = {116, 104, 105, 115, 32, 98, 108, 111, 99, 107, 32, 105, 115, 32, 37, 100, 44, 97, 110, 100, 32, 110, 111, 119, 32, 114, 101, 115, 108, 117, 116, 32, 105, 115, 32, 37, 100, 10};

.visible .entry _Z7add_vecPiS_i(
	.param .u64 .ptr .align 1 _Z7add_vecPiS_i_param_0,
	.param .u64 .ptr .align 1 _Z7add_vecPiS_i_param_1,
	.param .u32 _Z7add_vecPiS_i_param_2
)
{
	.reg .pred 	%p<2>;
	.reg .b32 	%r<9>;
	.reg .b64 	%rd<8>;

	ld.param.u64 	%rd1, [_Z7add_vecPiS_i_param_0];
	ld.param.u64 	%rd2, [_Z7add_vecPiS_i_param_1];
	ld.param.u32 	%r2, [_Z7add_vecPiS_i_param_2];
	mov.u32 	%r3, %tid.x;
	mov.u32 	%r4, %ctaid.x;
	mov.u32 	%r5, %ntid.x;
	mad.lo.s32 	%r1, %r4, %r5, %r3;
	setp.ge.s32 	%p1, %r1, %r2;
	@%p1 bra 	$L__BB0_2;
	cvta.to.global.u64 	%rd3, %rd1;
	cvta.to.global.u64 	%rd4, %rd2;
	mul.wide.s32 	%rd5, %r1, 4;
	add.s64 	%rd6, %rd3, %rd5;
	ld.global.u32 	%r6, [%rd6];
	add.s64 	%rd7, %rd4, %rd5;
	ld.global.u32 	%r7, [%rd7];
	add.s32 	%r8, %r7, %r6;
	st.global.u32 	[%rd6], %r8;
$L__BB0_2:
	ret;

}
	// .globl	_Z7sum_vecPiS_i
.visible .entry _Z7sum_vecPiS_i(
	.param .u64 .ptr .align 1 _Z7sum_vecPiS_i_param_0,
	.param .u64 .ptr .align 1 _Z7sum_vecPiS_i_param_1,
	.param .u32 _Z7sum_vecPiS_i_param_2
)
{
	.local .align 8 .b8 	__local_depot1[8];
	.reg .b64 	%SP;
	.reg .b64 	%SPL;
	.reg .pred 	%p<6>;
	.reg .b32 	%r<24>;
	.reg .b64 	%rd<11>;

	mov.u64 	%SPL, __local_depot1;
	cvta.local.u64 	%SP, %SPL;
	ld.param.u64 	%rd1, [_Z7sum_vecPiS_i_param_0];
	ld.param.u64 	%rd2, [_Z7sum_vecPiS_i_param_1];
	ld.param.u32 	%r7, [_Z7sum_vecPiS_i_param_2];
	mov.u32 	%r1, %tid.x;
	mov.u32 	%r23, %ntid.x;
	mov.u32 	%r8, %ctaid.x;
	mad.lo.s32 	%r3, %r23, %r8, %r1;
	setp.ge.s32 	%p1, %r3, %r7;
	shl.b32 	%r9, %r1, 2;
	mov.u32 	%r10, sdata;
	add.s32 	%r4, %r10, %r9;
	@%p1 bra 	$L__BB1_2;
	cvta.to.global.u64 	%rd3, %rd1;
	mul.wide.s32 	%rd4, %r3, 4;
	add.s64 	%rd5, %rd3, %rd4;
	ld.global.u32 	%r12, [%rd5];
	st.shared.u32 	[%r4], %r12;
	bra.uni 	$L__BB1_3;
$L__BB1_2:
	mov.b32 	%r11, 0;
	st.shared.u32 	[%r4], %r11;
$L__BB1_3:
	bar.sync 	0;
	setp.lt.u32 	%p2, %r23, 2;
	@%p2 bra 	$L__BB1_7;
$L__BB1_4:
	shr.u32 	%r6, %r23, 1;
	setp.ge.u32 	%p3, %r1, %r6;
	@%p3 bra 	$L__BB1_6;
	ld.shared.u32 	%r13, [%r4];
	shl.b32 	%r14, %r6, 2;
	add.s32 	%r15, %r4, %r14;
	ld.shared.u32 	%r16, [%r15];
	add.s32 	%r17, %r16, %r13;
	st.shared.u32 	[%r4], %r17;
	bar.sync 	0;
$L__BB1_6:
	setp.gt.u32 	%p4, %r23, 3;
	mov.u32 	%r23, %r6;
	@%p4 bra 	$L__BB1_4;
$L__BB1_7:
	setp.ne.s32 	%p5, %r1, 0;
	@%p5 bra 	$L__BB1_9;
	cvta.to.global.u64 	%rd6, %rd2;
	ld.shared.u32 	%r18, [sdata];
	atom.global.add.u32 	%r19, [%rd6], %r18;
	ld.global.u32 	%r20, [%rd6];
	add.u64 	%rd7, %SP, 0;
	add.u64 	%rd8, %SPL, 0;
	st.local.v2.u32 	[%rd8], {%r18, %r20};
	mov.u64 	%rd9, $str;
	cvta.global.u64 	%rd10, %rd9;
	{ // callseq 0, 0
	.param .b64 param0;
	st.param.b64 	[param0], %rd10;
	.param .b64 param1;
	st.param.b64 	[param1], %rd7;
	.param .b32 retval0;
	call.uni (retval0), 
	vprintf, 
	(
	param0, 
	param1
	);
	ld.param.b32 	%r21, [retval0];
	} // callseq 0
$L__BB1_9:
	ret;

}


// ===== COMPILED SASS (sm_100) =====

	.target	sm_100

	.elftype	@"ET_EXEC"


//--------------------- .note.nv.tkinfo           --------------------------
	.section	.note.nv.tkinfo,"",@"SHT_NOTE"
	.sectionflags	@"SHF_NOTE_NV_TKINFO"
	.tkinfo
        /*0018*/ 	.word	0x00000002
        /*0030*/ 	.string	""
        /*0030*/ 	.string	"ptxas"
        /*0030*/ 	.string	"Cuda compilation tools, release 13.0, V13.0.88"
        /*0030*/ 	.string	"Build cuda_13.0.r13.0/compiler.36424714_0"
        /*0030*/ 	.string	"-arch sm_100 -m 64 "



//--------------------- .note.nv.cuinfo           --------------------------
	.section	.note.nv.cuinfo,"",@"SHT_NOTE"
	.sectionflags	@"SHF_NOTE_NV_CUINFO"
        /*0018*/ 	.short	0x0002
        /*001a*/ 	.short	0x0064
        /*001c*/ 	.short	0x0082
	.zero		2


//--------------------- .nv.info                  --------------------------
	.section	.nv.info,"",@"SHT_CUDA_INFO"
	.align	4


	//----- nvinfo : EIATTR_REGCOUNT
	.align		4
        /*0000*/ 	.byte	0x04, 0x2f
        /*0002*/ 	.short	(.L_2 - .L_1)
	.align		4
.L_1:
        /*0004*/ 	.word	index@(_Z7add_vecPiS_i)
        /*0008*/ 	.word	0x0000000a


	//----- nvinfo : EIATTR_FRAME_SIZE
	.align		4
.L_2:
        /*000c*/ 	.byte	0x04, 0x11
        /*000e*/ 	.short	(.L_4 - .L_3)
	.align		4
.L_3:
        /*0010*/ 	.word	index@(_Z7add_vecPiS_i)
        /*0014*/ 	.word	0x00000000


	//----- nvinfo : EIATTR_REGCOUNT
	.align		4
.L_4:
        /*0018*/ 	.byte	0x04, 0x2f
        /*001a*/ 	.short	(.L_6 - .L_5)
	.align		4
.L_5:
        /*001c*/ 	.word	index@(_Z7sum_vecPiS_i)
        /*0020*/ 	.word	0x00000018


	//----- nvinfo : EIATTR_FRAME_SIZE
	.align		4
.L_6:
        /*0024*/ 	.byte	0x04, 0x11
        /*0026*/ 	.short	(.L_8 - .L_7)
	.align		4
.L_7:
        /*0028*/ 	.word	index@(_Z7sum_vecPiS_i)
        /*002c*/ 	.word	0x00000008


	//----- nvinfo : EIATTR_MIN_STACK_SIZE
	.align		4
.L_8:
        /*0030*/ 	.byte	0x04, 0x12
        /*0032*/ 	.short	(.L_10 - .L_9)
	.align		4
.L_9:
        /*0034*/ 	.word	index@(_Z7sum_vecPiS_i)
        /*0038*/ 	.word	0x00000008


	//----- nvinfo : EIATTR_MIN_STACK_SIZE
	.align		4
.L_10:
        /*003c*/ 	.byte	0x04, 0x12
        /*003e*/ 	.short	(.L_12 - .L_11)
	.align		4
.L_11:
        /*0040*/ 	.word	index@(_Z7add_vecPiS_i)
        /*0044*/ 	.word	0x00000000
.L_12:


//--------------------- .nv.compat                --------------------------
	.section	.nv.compat,"",@"SHT_CUDA_COMPAT_INFO"
	.align	4
        /*0000*/ 	.byte	0x02, 0x09, 0x00, 0x00, 0x02, 0x02, 0x01, 0x00, 0x02, 0x05, 0x05, 0x00, 0x03, 0x07, 0x01, 0x01
        /*0010*/ 	.byte	0x02, 0x03, 0x00, 0x00, 0x02, 0x06, 0x01, 0x00, 0x04, 0x0b, 0x08, 0x00, 0x09, 0x00, 0x00, 0x00
        /*0020*/ 	.byte	0x00, 0x00, 0x00, 0x00


//--------------------- .nv.info._Z7sum_vecPiS_i  --------------------------
	.section	.nv.info._Z7sum_vecPiS_i,"",@"SHT_CUDA_INFO"
	.sectionflags	@""
	.align	4


	//----- nvinfo : EIATTR_CUDA_API_VERSION
	.align		4
        /*0000*/ 	.byte	0x04, 0x37
        /*0002*/ 	.short	(.L_14 - .L_13)
.L_13:
        /*0004*/ 	.word	0x00000082


	//----- nvinfo : EIATTR_KPARAM_INFO
	.align		4
.L_14:
        /*0008*/ 	.byte	0x04, 0x17
        /*000a*/ 	.short	(.L_16 - .L_15)
.L_15:
        /*000c*/ 	.word	0x00000000
        /*0010*/ 	.short	0x0002
        /*0012*/ 	.short	0x0010
        /*0014*/ 	.byte	0x00, 0xf0, 0x11, 0x00


	//----- nvinfo : EIATTR_KPARAM_INFO
	.align		4
.L_16:
        /*0018*/ 	.byte	0x04, 0x17
        /*001a*/ 	.short	(.L_18 - .L_17)
.L_17:
        /*001c*/ 	.word	0x00000000
        /*0020*/ 	.short	0x0001
        /*0022*/ 	.short	0x0008
        /*0024*/ 	.byte	0x00, 0xf5, 0x21, 0x00


	//----- nvinfo : EIATTR_KPARAM_INFO
	.align		4
.L_18:
        /*0028*/ 	.byte	0x04, 0x17
        /*002a*/ 	.short	(.L_20 - .L_19)
.L_19:
        /*002c*/ 	.word	0x00000000
        /*0030*/ 	.short	0x0000
        /*0032*/ 	.short	0x0000
        /*0034*/ 	.byte	0x00, 0xf5, 0x21, 0x00


	//----- nvinfo : EIATTR_SPARSE_MMA_MASK
	.align		4
.L_20:
        /*0038*/ 	.byte	0x03, 0x50
        /*003a*/ 	.short	0x0000


	//----- nvinfo : EIATTR_MAXREG_COUNT
	.align		4
        /*003c*/ 	.byte	0x03, 0x1b
        /*003e*/ 	.short	0x00ff


	//----- nvinfo : EIATTR_NUM_BARRIERS
	.align		4
        /*0040*/ 	.byte	0x02, 0x4c
        /*0042*/ 	.byte	0x01
	.zero		1


	//----- nvinfo : EIATTR_EXTERNS
	.align		4
        /*0044*/ 	.byte	0x04, 0x0f
        /*0046*/ 	.short	(.L_22 - .L_21)


	//   ....[0]....
	.align		4
.L_21:
        /*0048*/ 	.word	index@(vprintf)


	//----- nvinfo : EIATTR_MERCURY_ISA_VERSION
	.align		4
.L_22:
        /*004c*/ 	.byte	0x03, 0x5f
        /*004e*/ 	.short	0x0101


	//----- nvinfo : EIATTR_VRC_CTA_INIT_COUNT
	.align		4
        /*0050*/ 	.byte	0x02, 0x4a
	.zero		1
	.zero		1


	//----- nvinfo : EIATTR_SYSCALL_OFFSETS
	.align		4
        /*0054*/ 	.byte	0x04, 0x46
        /*0056*/ 	.short	(.L_24 - .L_23)


	//   ....[0]....
.L_23:
        /*0058*/ 	.word	0x00000380


	//----- nvinfo : EIATTR_EXIT_INSTR_OFFSETS
	.align		4
.L_24:
        /*005c*/ 	.byte	0x04, 0x1c
        /*005e*/ 	.short	(.L_26 - .L_25)


	//   ....[0]....
.L_25:
        /*0060*/ 	.word	0x00000290


	//   ....[1]....
        /*0064*/ 	.word	0x00000390


	//----- nvinfo : EIATTR_CRS_STACK_SIZE
	.align		4
.L_26:
        /*0068*/ 	.byte	0x04, 0x1e
        /*006a*/ 	.short	(.L_28 - .L_27)
.L_27:
        /*006c*/ 	.word	0x00000000


	//----- nvinfo : EIATTR_CBANK_PARAM_SIZE
	.align		4
.L_28:
        /*0070*/ 	.byte	0x03, 0x19
        /*0072*/ 	.short	0x0014


	//----- nvinfo : EIATTR_PARAM_CBANK
	.align		4
        /*0074*/ 	.byte	0x04, 0x0a
        /*0076*/ 	.short	(.L_30 - .L_29)
	.align		4
.L_29:
        /*0078*/ 	.word	index@(.nv.constant0._Z7sum_vecPiS_i)
        /*007c*/ 	.short	0x0380
        /*007e*/ 	.short	0x0014


	//----- nvinfo : EIATTR_SW_WAR
	.align		4
.L_30:
        /*0080*/ 	.byte	0x04, 0x36
        /*0082*/ 	.short	(.L_32 - .L_31)
.L_31:
        /*0084*/ 	.word	0x00000008
.L_32:


//--------------------- .nv.info._Z7add_vecPiS_i  --------------------------
	.section	.nv.info._Z7add_vecPiS_i,"",@"SHT_CUDA_INFO"
	.sectionflags	@""
	.align	4


	//----- nvinfo : EIATTR_CUDA_API_VERSION
	.align		4
        /*0000*/ 	.byte	0x04, 0x37
        /*0002*/ 	.short	(.L_34 - .L_33)
.L_33:
        /*0004*/ 	.word	0x00000082


	//----- nvinfo : EIATTR_KPARAM_INFO
	.align		4
.L_34:
        /*0008*/ 	.byte	0x04, 0x17
        /*000a*/ 	.short	(.L_36 - .L_35)
.L_35:
        /*000c*/ 	.word	0x00000000
        /*0010*/ 	.short	0x0002
        /*0012*/ 	.short	0x0010
        /*0014*/ 	.byte	0x00, 0xf0, 0x11, 0x00


	//----- nvinfo : EIATTR_KPARAM_INFO
	.align		4
.L_36:
        /*0018*/ 	.byte	0x04, 0x17
        /*001a*/ 	.short	(.L_38 - .L_37)
.L_37:
        /*001c*/ 	.word	0x00000000
        /*0020*/ 	.short	0x0001
        /*0022*/ 	.short	0x0008
        /*0024*/ 	.byte	0x00, 0xf5, 0x21, 0x00


	//----- nvinfo : EIATTR_KPARAM_INFO
	.align		4
.L_38:
        /*0028*/ 	.byte	0x04, 0x17
        /*002a*/ 	.short	(.L_40 - .L_39)
.L_39:
        /*002c*/ 	.word	0x00000000
        /*0030*/ 	.short	0x0000
        /*0032*/ 	.short	0x0000
        /*0034*/ 	.byte	0x00, 0xf5, 0x21, 0x00


	//----- nvinfo : EIATTR_SPARSE_MMA_MASK
	.align		4
.L_40:
        /*0038*/ 	.byte	0x03, 0x50
        /*003a*/ 	.short	0x0000


	//----- nvinfo : EIATTR_MAXREG_COUNT
	.align		4
        /*003c*/ 	.byte	0x03, 0x1b
        /*003e*/ 	.short	0x00ff


	//----- nvinfo : EIATTR_MERCURY_ISA_VERSION
	.align		4
        /*0040*/ 	.byte	0x03, 0x5f
        /*0042*/ 	.short	0x0101


	//----- nvinfo : EIATTR_VRC_CTA_INIT_COUNT
	.align		4
        /*0044*/ 	.byte	0x02, 0x4a
	.zero		1
	.zero		1


	//----- nvinfo : EIATTR_EXIT_INSTR_OFFSETS
	.align		4
        /*0048*/ 	.byte	0x04, 0x1c
        /*004a*/ 	.short	(.L_42 - .L_41)


	//   ....[0]....
.L_41:
        /*004c*/ 	.word	0x00000070


	//   ....[1]....
        /*0050*/ 	.word	0x00000110


	//----- nvinfo : EIATTR_CBANK_PARAM_SIZE
	.align		4
.L_42:
        /*0054*/ 	.byte	0x03, 0x19
        /*0056*/ 	.short	0x0014


	//----- nvinfo : EIATTR_PARAM_CBANK
	.align		4
        /*0058*/ 	.byte	0x04, 0x0a
        /*005a*/ 	.short	(.L_44 - .L_43)
	.align		4
.L_43:
        /*005c*/ 	.word	index@(.nv.constant0._Z7add_vecPiS_i)
        /*0060*/ 	.short	0x0380
        /*0062*/ 	.short	0x0014


	//----- nvinfo : EIATTR_SW_WAR
	.align		4
.L_44:
        /*0064*/ 	.byte	0x04, 0x36
        /*0066*/ 	.short	(.L_46 - .L_45)
.L_45:
        /*0068*/ 	.word	0x00000008
.L_46:


//--------------------- .nv.callgraph             --------------------------
	.section	.nv.callgraph,"",@"SHT_CUDA_CALLGRAPH"
	.align	4
	.sectionentsize	8
	.align		4
        /*0000*/ 	.word	0x00000000
	.align		4
        /*0004*/ 	.word	0xffffffff
	.align		4
        /*0008*/ 	.word	index@(_Z7sum_vecPiS_i)
	.align		4
        /*000c*/ 	.word	index@(vprintf)
	.align		4
        /*0010*/ 	.word	0x00000000
	.align		4
        /*0014*/ 	.word	0xfffffffe
	.align		4
        /*0018*/ 	.word	0x00000000
	.align		4
        /*001c*/ 	.word	0xfffffffd
	.align		4
        /*0020*/ 	.word	0x00000000
	.align		4
        /*0024*/ 	.word	0xfffffffc


//--------------------- .nv.constant4             --------------------------
	.section	.nv.constant4,"a",@progbits
	.align	8
	.align		8
.nv.constant4:
        /*0000*/ 	.dword	vprintf
	.align		8
        /*0008*/ 	.dword	$str


//--------------------- .text._Z7sum_vecPiS_i     --------------------------
	.section	.text._Z7sum_vecPiS_i,"ax",@progbits
	.align	128
        .global         _Z7sum_vecPiS_i
        .type           _Z7sum_vecPiS_i,@function
        .size           _Z7sum_vecPiS_i,(.L_x_5 - _Z7sum_vecPiS_i)
        .other          _Z7sum_vecPiS_i,@"STO_CUDA_ENTRY STV_DEFAULT"
_Z7sum_vecPiS_i:
.text._Z7sum_vecPiS_i:
[----:B------:R-:W0:Y:S01]  /*0000*/  LDC R1, c[0x0][0x37c] ;  /* 0x0000df00ff017b82 */ /* 0x000e220000000800 */
[----:B------:R-:W1:Y:S01]  /*0010*/  S2R R8, SR_TID.X ;  /* 0x0000000000087919 */ /* 0x000e620000002100 */
[----:B------:R-:W2:Y:S01]  /*0020*/  LDCU UR7, c[0x0][0x2fc] ;  /* 0x00005f80ff0777ac */ /* 0x000ea20008000800 */
[----:B0-----:R-:W-:Y:S01]  /*0030*/  VIADD R1, R1, 0xfffffff8 ;  /* 0xfffffff801017836 */ /* 0x001fe20000000000 */
[----:B------:R-:W1:Y:S01]  /*0040*/  S2R R5, SR_CTAID.X ;  /* 0x0000000000057919 */ /* 0x000e620000002500 */
[----:B------:R-:W1:Y:S01]  /*0050*/  LDCU UR8, c[0x0][0x360] ;  /* 0x00006c00ff0877ac */ /* 0x000e620008000800 */
[----:B------:R-:W0:Y:S01]  /*0060*/  LDCU UR4, c[0x0][0x390] ;  /* 0x00007200ff0477ac */ /* 0x000e220008000800 */
[----:B------:R-:W3:Y:S01]  /*0070*/  LDCU.64 UR36, c[0x0][0x358] ;  /* 0x00006b00ff2477ac */ /* 0x000ee20008000a00 */
[----:B-1----:R-:W-:-:S05]  /*0080*/  IMAD R5, R5, UR8, R8 ;  /* 0x0000000805057c24 */ /* 0x002fca000f8e0208 */
[----:B0-----:R-:W-:-:S13]  /*0090*/  ISETP.GE.AND P1, PT, R5, UR4, PT ;  /* 0x0000000405007c0c */ /* 0x001fda000bf26270 */
[----:B------:R-:W0:Y:S02]  /*00a0*/  @!P1 LDC.64 R2, c[0x0][0x380] ;  /* 0x0000e000ff029b82 */ /* 0x000e240000000a00 */
[----:B0-----:R-:W-:-:S06]  /*00b0*/  @!P1 IMAD.WIDE R2, R5, 0x4, R2 ;  /* 0x0000000405029825 */ /* 0x001fcc00078e0202 */
[----:B---3--:R-:W3:Y:S01]  /*00c0*/  @!P1 LDG.E R3, desc[UR36][R2.64] ;  /* 0x0000002402039981 */ /* 0x008ee2000c1e1900 */
[----:B------:R-:W0:Y:S01]  /*00d0*/  S2UR UR5, SR_CgaCtaId ;  /* 0x00000000000579c3 */ /* 0x000e220000008800 */
[----:B------:R-:W1:Y:S01]  /*00e0*/  LDCU UR6, c[0x0][0x2f8] ;  /* 0x00005f00ff0677ac */ /* 0x000e620008000800 */
[----:B------:R-:W-:Y:S01]  /*00f0*/  IMAD.U32 R4, RZ, RZ, UR8 ;  /* 0x00000008ff047e24 */ /* 0x000fe2000f8e00ff */
[----:B------:R-:W-:Y:S01]  /*0100*/  ISETP.NE.AND P0, PT, R8, RZ, PT ;  /* 0x000000ff0800720c */ /* 0x000fe20003f05270 */
[----:B------:R-:W-:-:S03]  /*0110*/  UMOV UR4, 0x400 ;  /* 0x0000040000047882 */ /* 0x000fc60000000000 */
[----:B------:R-:W-:Y:S02]  /*0120*/  ISETP.GE.U32.AND P2, PT, R4, 0x2, PT ;  /* 0x000000020400780c */ /* 0x000fe40003f46070 */
[----:B-1----:R-:W-:Y:S01]  /*0130*/  IADD3 R6, P3, PT, R1, UR6, RZ ;  /* 0x0000000601067c10 */ /* 0x002fe2000ff7e0ff */
[----:B0-----:R-:W-:-:S04]  /*0140*/  ULEA UR4, UR5, UR4, 0x18 ;  /* 0x0000000405047291 */ /* 0x001fc8000f8ec0ff */
[----:B--2---:R-:W-:Y:S02]  /*0150*/  IMAD.X R7, RZ, RZ, UR7, P3 ;  /* 0x00000007ff077e24 */ /* 0x004fe400098e06ff */
[----:B------:R-:W-:-:S05]  /*0160*/  LEA R0, R8, UR4, 0x2 ;  /* 0x0000000408007c11 */ /* 0x000fca000f8e10ff */
[----:B---3--:R0:W-:Y:S04]  /*0170*/  @!P1 STS [R0], R3 ;  /* 0x0000000300009388 */ /* 0x0081e80000000800 */
[----:B------:R0:W-:Y:S01]  /*0180*/  @P1 STS [R0], RZ ;  /* 0x000000ff00001388 */ /* 0x0001e20000000800 */
[----:B------:R-:W-:Y:S06]  /*0190*/  BAR.SYNC.DEFER_BLOCKING 0x0 ;  /* 0x0000000000007b1d */ /* 0x000fec0000010000 */
[----:B------:R-:W-:Y:S05]  /*01a0*/  @!P2 BRA `(.L_x_0) ;  /* 0x000000000038a947 */ /* 0x000fea0003800000 */
[----:B------:R-:W-:Y:S01]  /*01b0*/  BSSY B0, `(.L_x_0) ;  /* 0x000000d000007945 */ /* 0x000fe20003800000 */
.L_x_1:
[----:B------:R-:W-:-:S04]  /*01c0*/  SHF.R.U32.HI R9, RZ, 0x1, R4 ;  /* 0x00000001ff097819 */ /* 0x000fc80000011604 */
[----:B------:R-:W-:-:S13]  /*01d0*/  ISETP.GE.U32.AND P1, PT, R8, R9, PT ;  /* 0x000000090800720c */ /* 0x000fda0003f26070 */
[----:B0-----:R-:W-:Y:S01]  /*01e0*/  @!P1 IMAD R3, R9, 0x4, R0 ;  /* 0x0000000409039824 */ /* 0x001fe200078e0200 */
[----:B------:R-:W-:Y:S01]  /*01f0*/  @!P1 LDS R2, [R0] ;  /* 0x0000000000029984 */ /* 0x000fe20000000800 */
[----:B------:R-:W-:Y:S05]  /*0200*/  @!P1 WARPSYNC.ALL ;  /* 0x0000000000009948 */ /* 0x000fea0003800000 */
[----:B------:R-:W0:Y:S02]  /*0210*/  @!P1 LDS R3, [R3] ;  /* 0x0000000003039984 */ /* 0x000e240000000800 */
[----:B0-----:R-:W-:-:S05]  /*0220*/  @!P1 IMAD.IADD R5, R2, 0x1, R3 ;  /* 0x0000000102059824 */ /* 0x001fca00078e0203 */
[----:B------:R1:W-:Y:S01]  /*0230*/  @!P1 STS [R0], R5 ;  /* 0x0000000500009388 */ /* 0x0003e20000000800 */
[----:B------:R-:W-:Y:S01]  /*0240*/  @!P1 BAR.SYNC.DEFER_BLOCKING 0x0 ;  /* 0x0000000000009b1d */ /* 0x000fe20000010000 */
[----:B------:R-:W-:Y:S01]  /*0250*/  ISETP.GT.U32.AND P1, PT, R4, 0x3, PT ;  /* 0x000000030400780c */ /* 0x000fe20003f24070 */
[----:B------:R-:W-:-:S12]  /*0260*/  IMAD.MOV.U32 R4, RZ, RZ, R9 ;  /* 0x000000ffff047224 */ /* 0x000fd800078e0009 */
[----:B-1----:R-:W-:Y:S05]  /*0270*/  @P1 BRA `(.L_x_1) ;  /* 0xfffffffc00d01947 */ /* 0x002fea000383ffff */
[----:B------:R-:W-:Y:S05]  /*0280*/  BSYNC B0 ;  /* 0x0000000000007941 */ /* 0x000fea0003800000 */
.L_x_0:
[----:B------:R-:W-:Y:S05]  /*0290*/  @P0 EXIT ;  /* 0x000000000000094d */ /* 0x000fea0003800000 */
[----:B------:R-:W1:Y:S01]  /*02a0*/  S2UR UR5, SR_CgaCtaId ;  /* 0x00000000000579c3 */ /* 0x000e620000008800 */
[----:B------:R-:W-:-:S07]  /*02b0*/  UMOV UR4, 0x400 ;  /* 0x0000040000047882 */ /* 0x000fce0000000000 */
[----:B------:R-:W2:Y:S01]  /*02c0*/  LDC.64 R8, c[0x0][0x388] ;  /* 0x0000e200ff087b82 */ /* 0x000ea20000000a00 */
[----:B-1----:R-:W-:-:S09]  /*02d0*/  ULEA UR4, UR5, UR4, 0x18 ;  /* 0x0000000405047291 */ /* 0x002fd2000f8ec0ff */
[----:B------:R-:W2:Y:S01]  /*02e0*/  LDS R2, [UR4] ;  /* 0x00000004ff027984 */ /* 0x000ea20008000800 */
[----:B0-----:R-:W-:Y:S01]  /*02f0*/  MOV R0, 0x0 ;  /* 0x0000000000007802 */ /* 0x001fe20000000f00 */
[----:B------:R-:W0:Y:S02]  /*0300*/  LDCU.64 UR4, c[0x4][0x8] ;  /* 0x01000100ff0477ac */ /* 0x000e240008000a00 */
[----:B--2---:R1:W-:Y:S04]  /*0310*/  REDG.E.ADD.STRONG.GPU desc[UR36][R8.64], R2 ;  /* 0x000000020800798e */ /* 0x0043e8000c12e124 */
[----:B------:R-:W2:Y:S01]  /*0320*/  LDG.E R3, desc[UR36][R8.64] ;  /* 0x0000002408037981 */ /* 0x000ea2000c1e1900 */
[----:B------:R1:W3:Y:S01]  /*0330*/  LDC.64 R10, c[0x4][R0] ;  /* 0x01000000000a7b82 */ /* 0x0002e20000000a00 */
[----:B0-----:R-:W-:-:S02]  /*0340*/  IMAD.U32 R4, RZ, RZ, UR4 ;  /* 0x00000004ff047e24 */ /* 0x001fc4000f8e00ff */
[----:B------:R-:W-:Y:S01]  /*0350*/  IMAD.U32 R5, RZ, RZ, UR5 ;  /* 0x00000005ff057e24 */ /* 0x000fe2000f8e00ff */
[----:B--23--:R1:W-:Y:S06]  /*0360*/  STL.64 [R1], R2 ;  /* 0x0000000201007387 */ /* 0x00c3ec0000100a00 */
[----:B------:R-:W-:-:S07]  /*0370*/  LEPC R20, `(.L_x_2) ;  /* 0x000000001014794e */ /* 0x000fce0000000000 */
[----:B-1----:R-:W-:Y:S05]  /*0380*/  CALL.ABS.NOINC R10 ;  /* 0x000000000a007343 */ /* 0x002fea0003c00000 */
.L_x_2:
[----:B------:R-:W-:Y:S05]  /*0390*/  EXIT ;  /* 0x000000000000794d */ /* 0x000fea0003800000 */
.L_x_3:
[----:B------:R-:W-:-:S00]  /*03a0*/  BRA `(.L_x_3) ;  /* 0xfffffffc00fc7947 */ /* 0x000fc0000383ffff */
[----:B------:R-:W-:-:S00]  /*03b0*/  NOP ;  /* 0x0000000000007918 */ /* 0x000fc00000000000 */
        /* <DEDUP_REMOVED lines=12> */
.L_x_5:


//--------------------- .text._Z7add_vecPiS_i     --------------------------
	.section	.text._Z7add_vecPiS_i,"ax",@progbits
	.align	128
        .global         _Z7add_vecPiS_i
        .type           _Z7add_vecPiS_i,@function
        .size           _Z7add_vecPiS_i,(.L_x_6 - _Z7add_vecPiS_i)
        .other          _Z7add_vecPiS_i,@"STO_CUDA_ENTRY STV_DEFAULT"
_Z7add_vecPiS_i:
.text._Z7add_vecPiS_i:
[----:B------:R-:W-:Y:S01]  /*0000*/  LDC R1, c[0x0][0x37c] ;  /* 0x0000df00ff017b82 */ /* 0x000fe20000000800 */
[----:B------:R-:W0:Y:S07]  /*0010*/  S2R R7, SR_TID.X ;  /* 0x0000000000077919 */ /* 0x000e2e0000002100 */
[----:B------:R-:W0:Y:S01]  /*0020*/  S2UR UR4, SR_CTAID.X ;  /* 0x00000000000479c3 */ /* 0x000e220000002500 */
[----:B------:R-:W1:Y:S07]  /*0030*/  LDCU UR5, c[0x0][0x390] ;  /* 0x00007200ff0577ac */ /* 0x000e6e0008000800 */
[----:B------:R-:W0:Y:S02]  /*0040*/  LDC R0, c[0x0][0x360] ;  /* 0x0000d800ff007b82 */ /* 0x000e240000000800 */
[----:B0-----:R-:W-:-:S05]  /*0050*/  IMAD R7, R0, UR4, R7 ;  /* 0x0000000400077c24 */ /* 0x001fca000f8e0207 */
[----:B-1----:R-:W-:-:S13]  /*0060*/  ISETP.GE.AND P0, PT, R7, UR5, PT ;  /* 0x0000000507007c0c */ /* 0x002fda000bf06270 */
[----:B------:R-:W-:Y:S05]  /*0070*/  @P0 EXIT ;  /* 0x000000000000094d */ /* 0x000fea0003800000 */
[----:B------:R-:W0:Y:S01]  /*0080*/  LDC.64 R4, c[0x0][0x388] ;  /* 0x0000e200ff047b82 */ /* 0x000e220000000a00 */
[----:B------:R-:W1:Y:S07]  /*0090*/  LDCU.64 UR4, c[0x0][0x358] ;  /* 0x00006b00ff0477ac */ /* 0x000e6e0008000a00 */
[----:B------:R-:W2:Y:S01]  /*00a0*/  LDC.64 R2, c[0x0][0x380] ;  /* 0x0000e000ff027b82 */ /* 0x000ea20000000a00 */
[----:B0-----:R-:W-:-:S06]  /*00b0*/  IMAD.WIDE R4, R7, 0x4, R4 ;  /* 0x0000000407047825 */ /* 0x001fcc00078e0204 */
[----:B-1----:R-:W3:Y:S01]  /*00c0*/  LDG.E R5, desc[UR4][R4.64] ;  /* 0x0000000404057981 */ /* 0x002ee2000c1e1900 */
[----:B--2---:R-:W-:-:S05]  /*00d0*/  IMAD.WIDE R2, R7, 0x4, R2 ;  /* 0x0000000407027825 */ /* 0x004fca00078e0202 */
[----:B------:R-:W3:Y:S02]  /*00e0*/  LDG.E R0, desc[UR4][R2.64] ;  /* 0x0000000402007981 */ /* 0x000ee4000c1e1900 */
[----:B---3--:R-:W-:-:S05]  /*00f0*/  IADD3 R7, PT, PT, R0, R5, RZ ;  /* 0x0000000500077210 */ /* 0x008fca0007ffe0ff */
[----:B------:R-:W-:Y:S01]  /*0100*/  STG.E desc[UR4][R2.64], R7 ;  /* 0x0000000702007986 */ /* 0x000fe2000c101904 */
[----:B------:R-:W-:Y:S05]  /*0110*/  EXIT ;  /* 0x000000000000794d */ /* 0x000fea0003800000 */
.L_x_4:
        /* <DEDUP_REMOVED lines=14> */
.L_x_6:


//--------------------- .nv.global.init           --------------------------
	.section	.nv.global.init,"aw",@progbits
.nv.global.init:
	.type		$str,@object
	.size		$str,(.L_0 - $str)
$str:
        /*0000*/ 	.byte	0x74, 0x68, 0x69, 0x73, 0x20, 0x62, 0x6c, 0x6f, 0x63, 0x6b, 0x20, 0x69, 0x73, 0x20, 0x25, 0x64
        /*0010*/ 	.byte	0x2c, 0x61, 0x6e, 0x64, 0x20, 0x6e, 0x6f, 0x77, 0x20, 0x72, 0x65, 0x73, 0x6c, 0x75, 0x74, 0x20
        /*0020*/ 	.byte	0x69, 0x73, 0x20, 0x25, 0x64, 0x0a, 0x00
.L_0:


//--------------------- .nv.shared._Z7sum_vecPiS_i --------------------------
	.section	.nv.shared._Z7sum_vecPiS_i,"aw",@nobits
	.sectionflags	@""
	.align	16
	.zero		1024


//--------------------- .nv.shared.reserved.0     --------------------------
	.section	.nv.shared.reserved.0,"aw",@nobits
	.weak		__nv_reservedSMEM_offset_0_alias
	.size		__nv_reservedSMEM_offset_0_alias, 0, 64
	.other		__nv_reservedSMEM_offset_0_alias,@"STO_CUDA_RESERVED_SHARED STV_DEFAULT"
__nv_reservedSMEM_offset_0_alias:
	.zero		0
	.zero		64


//--------------------- .nv.shared._Z7add_vecPiS_i --------------------------
	.section	.nv.shared._Z7add_vecPiS_i,"aw",@nobits
	.sectionflags	@""
	.align	16
	.zero		1024


//--------------------- .nv.constant0._Z7sum_vecPiS_i --------------------------
	.section	.nv.constant0._Z7sum_vecPiS_i,"a",@progbits
	.sectionflags	@""
	.align	4
.nv.constant0._Z7sum_vecPiS_i:
	.zero		916


//--------------------- .nv.constant0._Z7add_vecPiS_i --------------------------
	.section	.nv.constant0._Z7add_vecPiS_i,"a",@progbits
	.sectionflags	@""
	.align	4
.nv.constant0._Z7add_vecPiS_i:
	.zero		916


//--------------------- SYMBOLS --------------------------

	.type		.nv.reservedSmem.offset0,@object
	.size		.nv.reservedSmem.offset0,0x4
	.type		.nv.reservedSmem.cap,@object
	.size		.nv.reservedSmem.cap,0x4
	.type		vprintf,@function
